//
// Generated by NVIDIA NVVM Compiler
//
// Compiler Build ID: CL-36424714
// Cuda compilation tools, release 13.0, V13.0.88
// Based on NVVM 20.0.0
//

.version 9.0
.target sm_100
.address_size 64

	// .globl	_Z11calculateC1PKiS0_Piii

.visible .entry _Z11calculateC1PKiS0_Piii(
	.param .u64 .ptr .align 1 _Z11calculateC1PKiS0_Piii_param_0,
	.param .u64 .ptr .align 1 _Z11calculateC1PKiS0_Piii_param_1,
	.param .u64 .ptr .align 1 _Z11calculateC1PKiS0_Piii_param_2,
	.param .u32 _Z11calculateC1PKiS0_Piii_param_3,
	.param .u32 _Z11calculateC1PKiS0_Piii_param_4
)
{
	.reg .pred 	%p<4>;
	.reg .b32 	%r<20>;
	.reg .b64 	%rd<12>;

	ld.param.u64 	%rd1, [_Z11calculateC1PKiS0_Piii_param_0];
	ld.param.u64 	%rd2, [_Z11calculateC1PKiS0_Piii_param_1];
	ld.param.u64 	%rd3, [_Z11calculateC1PKiS0_Piii_param_2];
	ld.param.u32 	%r3, [_Z11calculateC1PKiS0_Piii_param_3];
	ld.param.u32 	%r4, [_Z11calculateC1PKiS0_Piii_param_4];
	mov.u32 	%r5, %ctaid.y;
	mov.u32 	%r6, %ntid.y;
	mov.u32 	%r7, %tid.y;
	mad.lo.s32 	%r1, %r5, %r6, %r7;
	mov.u32 	%r8, %ctaid.x;
	mov.u32 	%r9, %ntid.x;
	mov.u32 	%r10, %tid.x;
	mad.lo.s32 	%r2, %r8, %r9, %r10;
	setp.ge.s32 	%p1, %r1, %r3;
	setp.ge.s32 	%p2, %r2, %r4;
	or.pred  	%p3, %p1, %p2;
	@%p3 bra 	$L__BB0_2;
	cvta.to.global.u64 	%rd4, %rd1;
	cvta.to.global.u64 	%rd5, %rd2;
	cvta.to.global.u64 	%rd6, %rd3;
	mad.lo.s32 	%r11, %r4, %r1, %r2;
	mul.wide.s32 	%rd7, %r11, 4;
	add.s64 	%rd8, %rd4, %rd7;
	ld.global.u32 	%r12, [%rd8];
	not.b32 	%r13, %r1;
	add.s32 	%r14, %r3, %r13;
	not.b32 	%r15, %r2;
	add.s32 	%r16, %r4, %r15;
	mad.lo.s32 	%r17, %r14, %r4, %r16;
	mul.wide.s32 	%rd9, %r17, 4;
	add.s64 	%rd10, %rd5, %rd9;
	ld.global.u32 	%r18, [%rd10];
	add.s32 	%r19, %r18, %r12;
	add.s64 	%rd11, %rd6, %rd7;
	st.global.u32 	[%rd11], %r19;
$L__BB0_2:
	ret;

}


// ===== COMPILED SASS (sm_100) =====

	.target	sm_100

	.elftype	@"ET_EXEC"


//--------------------- .note.nv.tkinfo           --------------------------
	.section	.note.nv.tkinfo,"",@"SHT_NOTE"
	.sectionflags	@"SHF_NOTE_NV_TKINFO"
	.tkinfo
        /*0018*/ 	.word	0x00000002
        /*0030*/ 	.string	""
        /*0030*/ 	.string	"ptxas"
        /*0030*/ 	.string	"Cuda compilation tools, release 13.0, V13.0.88"
        /*0030*/ 	.string	"Build cuda_13.0.r13.0/compiler.36424714_0"
        /*0030*/ 	.string	"-arch sm_100 -m 64 "



//--------------------- .note.nv.cuinfo           --------------------------
	.section	.note.nv.cuinfo,"",@"SHT_NOTE"
	.sectionflags	@"SHF_NOTE_NV_CUINFO"
        /*0018*/ 	.short	0x0002
        /*001a*/ 	.short	0x0064
        /*001c*/ 	.short	0x0082
	.zero		2


//--------------------- .nv.info                  --------------------------
	.section	.nv.info,"",@"SHT_CUDA_INFO"
	.align	4


	//----- nvinfo : EIATTR_REGCOUNT
	.align		4
        /*0000*/ 	.byte	0x04, 0x2f
        /*0002*/ 	.short	(.L_1 - .L_0)
	.align		4
.L_0:
        /*0004*/ 	.word	index@(_Z11calculateC1PKiS0_Piii)
        /*0008*/ 	.word	0x0000000e


	//----- nvinfo : EIATTR_FRAME_SIZE
	.align		4
.L_1:
        /*000c*/ 	.byte	0x04, 0x11
        /*000e*/ 	.short	(.L_3 - .L_2)
	.align		4
.L_2:
        /*0010*/ 	.word	index@(_Z11calculateC1PKiS0_Piii)
        /*0014*/ 	.word	0x00000000


	//----- nvinfo : EIATTR_MIN_STACK_SIZE
	.align		4
.L_3:
        /*0018*/ 	.byte	0x04, 0x12
        /*001a*/ 	.short	(.L_5 - .L_4)
	.align		4
.L_4:
        /*001c*/ 	.word	index@(_Z11calculateC1PKiS0_Piii)
        /*0020*/ 	.word	0x00000000
.L_5:


//--------------------- .nv.compat                --------------------------
	.section	.nv.compat,"",@"SHT_CUDA_COMPAT_INFO"
	.align	4
        /*0000*/ 	.byte	0x02, 0x09, 0x00, 0x00, 0x02, 0x02, 0x01, 0x00, 0x02, 0x05, 0x05, 0x00, 0x03, 0x07, 0x01, 0x01
        /*0010*/ 	.byte	0x02, 0x03, 0x00, 0x00, 0x02, 0x06, 0x01, 0x00, 0x04, 0x0b, 0x08, 0x00, 0x09, 0x00, 0x00, 0x00
        /*0020*/ 	.byte	0x00, 0x00, 0x00, 0x00


//--------------------- .nv.info._Z11calculateC1PKiS0_Piii --------------------------
	.section	.nv.info._Z11calculateC1PKiS0_Piii,"",@"SHT_CUDA_INFO"
	.sectionflags	@""
	.align	4


	//----- nvinfo : EIATTR_CUDA_API_VERSION
	.align		4
        /*0000*/ 	.byte	0x04, 0x37
        /*0002*/ 	.short	(.L_7 - .L_6)
.L_6:
        /*0004*/ 	.word	0x00000082


	//----- nvinfo : EIATTR_KPARAM_INFO
	.align		4
.L_7:
        /*0008*/ 	.byte	0x04, 0x17
        /*000a*/ 	.short	(.L_9 - .L_8)
.L_8:
        /*000c*/ 	.word	0x00000000
        /*0010*/ 	.short	0x0004
        /*0012*/ 	.short	0x001c
        /*0014*/ 	.byte	0x00, 0xf0, 0x11, 0x00


	//----- nvinfo : EIATTR_KPARAM_INFO
	.align		4
.L_9:
        /*0018*/ 	.byte	0x04, 0x17
        /*001a*/ 	.short	(.L_11 - .L_10)
.L_10:
        /*001c*/ 	.word	0x00000000
        /*0020*/ 	.short	0x0003
        /*0022*/ 	.short	0x0018
        /*0024*/ 	.byte	0x00, 0xf0, 0x11, 0x00


	//----- nvinfo : EIATTR_KPARAM_INFO
	.align		4
.L_11:
        /*0028*/ 	.byte	0x04, 0x17
        /*002a*/ 	.short	(.L_13 - .L_12)
.L_12:
        /*002c*/ 	.word	0x00000000
        /*0030*/ 	.short	0x0002
        /*0032*/ 	.short	0x0010
        /*0034*/ 	.byte	0x00, 0xf5, 0x21, 0x00


	//----- nvinfo : EIATTR_KPARAM_INFO
	.align		4
.L_13:
        /*0038*/ 	.byte	0x04, 0x17
        /*003a*/ 	.short	(.L_15 - .L_14)
.L_14:
        /*003c*/ 	.word	0x00000000
        /*0040*/ 	.short	0x0001
        /*0042*/ 	.short	0x0008
        /*0044*/ 	.byte	0x00, 0xf5, 0x21, 0x00


	//----- nvinfo : EIATTR_KPARAM_INFO
	.align		4
.L_15:
        /*0048*/ 	.byte	0x04, 0x17
        /*004a*/ 	.short	(.L_17 - .L_16)
.L_16:
        /*004c*/ 	.word	0x00000000
        /*0050*/ 	.short	0x0000
        /*0052*/ 	.short	0x0000
        /*0054*/ 	.byte	0x00, 0xf5, 0x21, 0x00


	//----- nvinfo : EIATTR_SPARSE_MMA_MASK
	.align		4
.L_17:
        /*0058*/ 	.byte	0x03, 0x50
        /*005a*/ 	.short	0x0000


	//----- nvinfo : EIATTR_MAXREG_COUNT
	.align		4
        /*005c*/ 	.byte	0x03, 0x1b
        /*005e*/ 	.short	0x00ff


	//----- nvinfo : EIATTR_MERCURY_ISA_VERSION
	.align		4
        /*0060*/ 	.byte	0x03, 0x5f
        /*0062*/ 	.short	0x0101


	//----- nvinfo : EIATTR_VRC_CTA_INIT_COUNT
	.align		4
        /*0064*/ 	.byte	0x02, 0x4a
	.zero		1
	.zero		1


	//----- nvinfo : EIATTR_EXIT_INSTR_OFFSETS
	.align		4
        /*0068*/ 	.byte	0x04, 0x1c
        /*006a*/ 	.short	(.L_19 - .L_18)


	//   ....[0]....
.L_18:
        /*006c*/ 	.word	0x000000c0


	//   ....[1]....
        /*0070*/ 	.word	0x000001e0


	//----- nvinfo : EIATTR_CBANK_PARAM_SIZE
	.align		4
.L_19:
        /*0074*/ 	.byte	0x03, 0x19
        /*0076*/ 	.short	0x0020


	//----- nvinfo : EIATTR_PARAM_CBANK
	.align		4
        /*0078*/ 	.byte	0x04, 0x0a
        /*007a*/ 	.short	(.L_21 - .L_20)
	.align		4
.L_20:
        /*007c*/ 	.word	index@(.nv.constant0._Z11calculateC1PKiS0_Piii)
        /*0080*/ 	.short	0x0380
        /*0082*/ 	.short	0x0020


	//----- nvinfo : EIATTR_SW_WAR
	.align		4
.L_21:
        /*0084*/ 	.byte	0x04, 0x36
        /*0086*/ 	.short	(.L_23 - .L_22)
.L_22:
        /*0088*/ 	.word	0x00000008
.L_23:


//--------------------- .nv.callgraph             --------------------------
	.section	.nv.callgraph,"",@"SHT_CUDA_CALLGRAPH"
	.align	4
	.sectionentsize	8
	.align		4
        /*0000*/ 	.word	0x00000000
	.align		4
        /*0004*/ 	.word	0xffffffff
	.align		4
        /*0008*/ 	.word	0x00000000
	.align		4
        /*000c*/ 	.word	0xfffffffe
	.align		4
        /*0010*/ 	.word	0x00000000
	.align		4
        /*0014*/ 	.word	0xfffffffd
	.align		4
        /*0018*/ 	.word	0x00000000
	.align		4
        /*001c*/ 	.word	0xfffffffc


//--------------------- .text._Z11calculateC1PKiS0_Piii --------------------------
	.section	.text._Z11calculateC1PKiS0_Piii,"ax",@progbits
	.align	128
        .global         _Z11calculateC1PKiS0_Piii
        .type           _Z11calculateC1PKiS0_Piii,@function
        .size           _Z11calculateC1PKiS0_Piii,(.L_x_1 - _Z11calculateC1PKiS0_Piii)
        .other          _Z11calculateC1PKiS0_Piii,@"STO_CUDA_ENTRY STV_DEFAULT"
_Z11calculateC1PKiS0_Piii:
.text._Z11calculateC1PKiS0_Piii:
[----:B------:R-:W-:Y:S01]  /*0000*/  LDC R1, c[0x0][0x37c] ;  /* 0x0000df00ff017b82 */ /* 0x000fe20000000800 */
[----:B------:R-:W0:Y:S07]  /*0010*/  S2R R2, SR_TID.X ;  /* 0x0000000000027919 */ /* 0x000e2e0000002100 */
[----:B------:R-:W1:Y:S01]  /*0020*/  LDC R0, c[0x0][0x364] ;  /* 0x0000d900ff007b82 */ /* 0x000e620000000800 */
[----:B------:R-:W2:Y:S01]  /*0030*/  LDCU.64 UR6, c[0x0][0x398] ;  /* 0x00007300ff0677ac */ /* 0x000ea20008000a00 */
[----:B------:R-:W1:Y:S06]  /*0040*/  S2R R3, SR_TID.Y ;  /* 0x0000000000037919 */ /* 0x000e6c0000002200 */
[----:B------:R-:W0:Y:S08]  /*0050*/  S2UR UR5, SR_CTAID.X ;  /* 0x00000000000579c3 */ /* 0x000e300000002500 */
[----:B------:R-:W0:Y:S08]  /*0060*/  LDC R7, c[0x0][0x360] ;  /* 0x0000d800ff077b82 */ /* 0x000e300000000800 */
[----:B------:R-:W1:Y:S01]  /*0070*/  S2UR UR4, SR_CTAID.Y ;  /* 0x00000000000479c3 */ /* 0x000e620000002600 */
[----:B0-----:R-:W-:-:S05]  /*0080*/  IMAD R7, R7, UR5, R2 ;  /* 0x0000000507077c24 */ /* 0x001fca000f8e0202 */
[----:B--2---:R-:W-:Y:S01]  /*0090*/  ISETP.GE.AND P0, PT, R7, UR7, PT ;  /* 0x0000000707007c0c */ /* 0x004fe2000bf06270 */
[----:B-1----:R-:W-:-:S05]  /*00a0*/  IMAD R0, R0, UR4, R3 ;  /* 0x0000000400007c24 */ /* 0x002fca000f8e0203 */
[----:B------:R-:W-:-:S13]  /*00b0*/  ISETP.GE.OR P0, PT, R0, UR6, P0 ;  /* 0x0000000600007c0c */ /* 0x000fda0008706670 */
[----:B------:R-:W-:Y:S05]  /*00c0*/  @P0 EXIT ;  /* 0x000000000000094d */ /* 0x000fea0003800000 */
[----:B------:R-:W0:Y:S01]  /*00d0*/  LDC.64 R2, c[0x0][0x380] ;  /* 0x0000e000ff027b82 */ /* 0x000e220000000a00 */
[----:B------:R-:W-:Y:S01]  /*00e0*/  LOP3.LUT R6, RZ, R0, RZ, 0x33, !PT ;  /* 0x00000000ff067212 */ /* 0x000fe200078e33ff */
[----:B------:R-:W1:Y:S01]  /*00f0*/  LDCU.64 UR4, c[0x0][0x358] ;  /* 0x00006b00ff0477ac */ /* 0x000e620008000a00 */
[----:B------:R-:W-:Y:S01]  /*0100*/  LOP3.LUT R8, RZ, R7, RZ, 0x33, !PT ;  /* 0x00000007ff087212 */ /* 0x000fe200078e33ff */
[----:B------:R-:W-:Y:S01]  /*0110*/  IMAD R9, R0, UR7, R7 ;  /* 0x0000000700097c24 */ /* 0x000fe2000f8e0207 */
[----:B------:R-:W-:Y:S02]  /*0120*/  IADD3 R6, PT, PT, R6, UR6, RZ ;  /* 0x0000000606067c10 */ /* 0x000fe4000fffe0ff */
[----:B------:R-:W-:Y:S01]  /*0130*/  IADD3 R11, PT, PT, R8, UR7, RZ ;  /* 0x00000007080b7c10 */ /* 0x000fe2000fffe0ff */
[----:B------:R-:W2:Y:S04]  /*0140*/  LDC.64 R4, c[0x0][0x388] ;  /* 0x0000e200ff047b82 */ /* 0x000ea80000000a00 */
[----:B------:R-:W-:-:S04]  /*0150*/  IMAD R11, R6, UR7, R11 ;  /* 0x00000007060b7c24 */ /* 0x000fc8000f8e020b */
[----:B------:R-:W3:Y:S01]  /*0160*/  LDC.64 R6, c[0x0][0x390] ;  /* 0x0000e400ff067b82 */ /* 0x000ee20000000a00 */
[----:B0-----:R-:W-:-:S06]  /*0170*/  IMAD.WIDE R2, R9, 0x4, R2 ;  /* 0x0000000409027825 */ /* 0x001fcc00078e0202 */
[----:B-1----:R-:W4:Y:S01]  /*0180*/  LDG.E R2, desc[UR4][R2.64] ;  /* 0x0000000402027981 */ /* 0x002f22000c1e1900 */
[----:B--2---:R-:W-:-:S06]  /*0190*/  IMAD.WIDE R4, R11, 0x4, R4 ;  /* 0x000000040b047825 */ /* 0x004fcc00078e0204 */
[----:B------:R-:W4:Y:S01]  /*01a0*/  LDG.E R5, desc[UR4][R4.64] ;  /* 0x0000000404057981 */ /* 0x000f22000c1e1900 */
[----:B---3--:R-:W-:Y:S01]  /*01b0*/  IMAD.WIDE R6, R9, 0x4, R6 ;  /* 0x0000000409067825 */ /* 0x008fe200078e0206 */
[----:B----4-:R-:W-:-:S05]  /*01c0*/  IADD3 R9, PT, PT, R2, R5, RZ ;  /* 0x0000000502097210 */ /* 0x010fca0007ffe0ff */
[----:B------:R-:W-:Y:S01]  /*01d0*/  STG.E desc[UR4][R6.64], R9 ;  /* 0x0000000906007986 */ /* 0x000fe2000c101904 */
[----:B------:R-:W-:Y:S05]  /*01e0*/  EXIT ;  /* 0x000000000000794d */ /* 0x000fea0003800000 */
.L_x_0:
[----:B------:R-:W-:-:S00]  /*01f0*/  BRA `(.L_x_0) ;  /* 0xfffffffc00fc7947 */ /* 0x000fc0000383ffff */
[----:B------:R-:W-:-:S00]  /*0200*/  NOP ;  /* 0x0000000000007918 */ /* 0x000fc00000000000 */
[----:B------:R-:W-:-:S00]  /*0210*/  NOP ;  /* 0x0000000000007918 */ /* 0x000fc00000000000 */
[----:B------:R-:W-:-:S00]  /*0220*/  NOP ;  /* 0x0000000000007918 */ /* 0x000fc00000000000 */
[----:B------:R-:W-:-:S00]  /*0230*/  NOP ;  /* 0x0000000000007918 */ /* 0x000fc00000000000 */
[----:B------:R-:W-:-:S00]  /*0240*/  NOP ;  /* 0x0000000000007918 */ /* 0x000fc00000000000 */
[----:B------:R-:W-:-:S00]  /*0250*/  NOP ;  /* 0x0000000000007918 */ /* 0x000fc00000000000 */
[----:B------:R-:W-:-:S00]  /*0260*/  NOP ;  /* 0x0000000000007918 */ /* 0x000fc00000000000 */
[----:B------:R-:W-:-:S00]  /*0270*/  NOP ;  /* 0x0000000000007918 */ /* 0x000fc00000000000 */
.L_x_1:


//--------------------- .nv.shared.reserved.0     --------------------------
	.section	.nv.shared.reserved.0,"aw",@nobits
	.weak		__nv_reservedSMEM_offset_0_alias
	.size		__nv_reservedSMEM_offset_0_alias, 0, 64
	.other		__nv_reservedSMEM_offset_0_alias,@"STO_CUDA_RESERVED_SHARED STV_DEFAULT"
__nv_reservedSMEM_offset_0_alias:
	.zero		0
	.zero		64


//--------------------- .nv.constant0._Z11calculateC1PKiS0_Piii --------------------------
	.section	.nv.constant0._Z11calculateC1PKiS0_Piii,"a",@progbits
	.sectionflags	@""
	.align	4
.nv.constant0._Z11calculateC1PKiS0_Piii:
	.zero		928


//--------------------- SYMBOLS --------------------------

	.type		.nv.reservedSmem.offset0,@object
	.size		.nv.reservedSmem.offset0,0x4
